	.headerflags	@"EF_CUDA_TEXMODE_UNIFIED EF_CUDA_64BIT_ADDRESS EF_CUDA_ACCELERATORS EF_CUDA_SM90 EF_CUDA_VIRTUAL_SM(EF_CUDA_SM90)"
	.elftype	@"ET_EXEC"


//--------------------- .nv.info                  --------------------------
	.section	.nv.info,"",@"SHT_CUDA_INFO"
	.align	4


	//----- nvinfo : EIATTR_REGCOUNT
	.align		4
        /*0000*/ 	.byte	0x04, 0x2f
        /*0002*/ 	.short	(.L_1 - .L_0)
	.align		4
.L_0:
        /*0004*/ 	.word	index@(triton_poi_fused_clone_10)
        /*0008*/ 	.word	0x0000000e


	//----- nvinfo : EIATTR_MIN_STACK_SIZE
	.align		4
.L_1:
        /*000c*/ 	.byte	0x04, 0x12
        /*000e*/ 	.short	(.L_3 - .L_2)
	.align		4
.L_2:
        /*0010*/ 	.word	index@(triton_poi_fused_clone_10)
        /*0014*/ 	.word	0x00000000


	//----- nvinfo : EIATTR_FRAME_SIZE
	.align		4
.L_3:
        /*0018*/ 	.byte	0x04, 0x11
        /*001a*/ 	.short	(.L_5 - .L_4)
	.align		4
.L_4:
        /*001c*/ 	.word	index@(triton_poi_fused_clone_10)
        /*0020*/ 	.word	0x00000000


	//----- nvinfo : EIATTR_MIN_STACK_SIZE
	.align		4
.L_5:
        /*0024*/ 	.byte	0x04, 0x12
        /*0026*/ 	.short	(.L_7 - .L_6)
	.align		4
.L_6:
        /*0028*/ 	.word	index@(triton_poi_fused_clone_10)
        /*002c*/ 	.word	0x00000000
.L_7:


//--------------------- .nv.info.triton_poi_fused_clone_10 --------------------------
	.section	.nv.info.triton_poi_fused_clone_10,"",@"SHT_CUDA_INFO"
	.sectionflags	@""
	.align	4


	//----- nvinfo : EIATTR_CUDA_API_VERSION
	.align		4
        /*0000*/ 	.byte	0x04, 0x37
        /*0002*/ 	.short	(.L_9 - .L_8)
.L_8:
        /*0004*/ 	.word	0x0000007c


	//----- nvinfo : EIATTR_KPARAM_INFO
	.align		4
.L_9:
        /*0008*/ 	.byte	0x04, 0x17
        /*000a*/ 	.short	(.L_11 - .L_10)
.L_10:
        /*000c*/ 	.word	0x00000000
        /*0010*/ 	.short	0x0002
        /*0012*/ 	.short	0x0010
        /*0014*/ 	.byte	0x00, 0xf0, 0x11, 0x00


	//----- nvinfo : EIATTR_KPARAM_INFO
	.align		4
.L_11:
        /*0018*/ 	.byte	0x04, 0x17
        /*001a*/ 	.short	(.L_13 - .L_12)
.L_12:
        /*001c*/ 	.word	0x00000000
        /*0020*/ 	.short	0x0001
        /*0022*/ 	.short	0x0008
        /*0024*/ 	.byte	0x00, 0xf4, 0x21, 0x00


	//----- nvinfo : EIATTR_KPARAM_INFO
	.align		4
.L_13:
        /*0028*/ 	.byte	0x04, 0x17
        /*002a*/ 	.short	(.L_15 - .L_14)
.L_14:
        /*002c*/ 	.word	0x00000000
        /*0030*/ 	.short	0x0000
        /*0032*/ 	.short	0x0000
        /*0034*/ 	.byte	0x00, 0xf4, 0x21, 0x00


	//----- nvinfo : EIATTR_SPARSE_MMA_MASK
	.align		4
.L_15:
        /*0038*/ 	.byte	0x03, 0x50
        /*003a*/ 	.short	0x0000


	//----- nvinfo : EIATTR_MAXREG_COUNT
	.align		4
        /*003c*/ 	.byte	0x03, 0x1b
        /*003e*/ 	.short	0x00ff


	//----- nvinfo : EIATTR_EXIT_INSTR_OFFSETS
	.align		4
        /*0040*/ 	.byte	0x04, 0x1c
        /*0042*/ 	.short	(.L_17 - .L_16)


	//   ....[0]....
.L_16:
        /*0044*/ 	.word	0x00000200


	//   ....[1]....
        /*0048*/ 	.word	0x00000220


	//----- nvinfo : EIATTR_REQNTID
	.align		4
.L_17:
        /*004c*/ 	.byte	0x04, 0x10
        /*004e*/ 	.short	(.L_19 - .L_18)
.L_18:
        /*0050*/ 	.word	0x00000020
        /*0054*/ 	.word	0x00000001
        /*0058*/ 	.word	0x00000001


	//----- nvinfo : EIATTR_CRS_STACK_SIZE
	.align		4
.L_19:
        /*005c*/ 	.byte	0x04, 0x1e
        /*005e*/ 	.short	(.L_21 - .L_20)
.L_20:
        /*0060*/ 	.word	0x00000000


	//----- nvinfo : EIATTR_CBANK_PARAM_SIZE
	.align		4
.L_21:
        /*0064*/ 	.byte	0x03, 0x19
        /*0066*/ 	.short	0x0014


	//----- nvinfo : EIATTR_PARAM_CBANK
	.align		4
        /*0068*/ 	.byte	0x04, 0x0a
        /*006a*/ 	.short	(.L_23 - .L_22)
	.align		4
.L_22:
        /*006c*/ 	.word	index@(.nv.constant0.triton_poi_fused_clone_10)
        /*0070*/ 	.short	0x0210
        /*0072*/ 	.short	0x0014


	//----- nvinfo : EIATTR_SW_WAR
	.align		4
.L_23:
        /*0074*/ 	.byte	0x04, 0x36
        /*0076*/ 	.short	(.L_25 - .L_24)
.L_24:
        /*0078*/ 	.word	0x00000008
.L_25:


//--------------------- .nv.callgraph             --------------------------
	.section	.nv.callgraph,"",@"SHT_CUDA_CALLGRAPH"
	.align	4
	.sectionentsize	8
	.align		4
        /*0000*/ 	.word	0x00000000
	.align		4
        /*0004*/ 	.word	0xffffffff
	.align		4
        /*0008*/ 	.word	0x00000000
	.align		4
        /*000c*/ 	.word	0xfffffffe
	.align		4
        /*0010*/ 	.word	0x00000000
	.align		4
        /*0014*/ 	.word	0xfffffffd
	.align		4
        /*0018*/ 	.word	0x00000000
	.align		4
        /*001c*/ 	.word	0xfffffffc


//--------------------- .text.triton_poi_fused_clone_10 --------------------------
	.section	.text.triton_poi_fused_clone_10,"ax",@progbits
	.align	128
        .global         triton_poi_fused_clone_10
        .type           triton_poi_fused_clone_10,@function
        .size           triton_poi_fused_clone_10,(.L_x_3 - triton_poi_fused_clone_10)
        .other          triton_poi_fused_clone_10,@"STO_CUDA_ENTRY STV_DEFAULT"
triton_poi_fused_clone_10:
.text.triton_poi_fused_clone_10:
[----:B------:R-:W0:Y:S02]  /*0000*/  LDC R1, c[0x0][0x28] ;  /* 0x00000a00ff017b82 */ /* 0x000e240000000800 */
[----:B------:R-:W1:Y:S01]  /*0010*/  S2R R0, SR_TID.X ;  /* 0x0000000000007919 */ /* 0x000e620000002100 */
[----:B------:R-:W2:Y:S01]  /*0020*/  LDC.64 R4, c[0x0][0x218] ;  /* 0x00008600ff047b82 */ /* 0x000ea20000000a00 */
[----:B------:R-:W-:Y:S01]  /*0030*/  ULDC.64 UR4, c[0x0][0x208] ;  /* 0x0000820000047ab9 */ /* 0x000fe20000000a00 */
[----:B------:R-:W-:Y:S01]  /*0040*/  BSSY B0, `(.L_x_0) ;  /* 0x000001b000007945 */ /* 0x000fe20003800000 */
[----:B------:R-:W3:Y:S01]  /*0050*/  S2R R7, SR_CTAID.X ;  /* 0x0000000000077919 */ /* 0x000ee20000002500 */
[----:B-1----:R-:W-:Y:S02]  /*0060*/  LOP3.LUT R0, R0, 0x1f, RZ, 0xc0, !PT ;  /* 0x0000001f00007812 */ /* 0x002fe400078ec0ff */
[--C-:B---3--:R-:W-:Y:S02]  /*0070*/  SHF.R.U32.HI R2, RZ, 0x1a, R7.reuse ;  /* 0x0000001aff027819 */ /* 0x108fe40000011607 */
[----:B------:R-:W-:Y:S01]  /*0080*/  SHF.R.S32.HI R3, RZ, 0x1a, R7 ;  /* 0x0000001aff037819 */ /* 0x000fe20000011407 */
[----:B------:R-:W-:Y:S01]  /*0090*/  IMAD R7, R7, 0x20, R0 ;  /* 0x0000002007077824 */ /* 0x000fe200078e0200 */
[----:B------:R-:W-:-:S02]  /*00a0*/  SGXT.U32 R0, R2, 0x1 ;  /* 0x000000010200781a */ /* 0x000fc40000000000 */
[----:B------:R-:W-:Y:S01]  /*00b0*/  SGXT R2, R3, 0x1 ;  /* 0x000000010302781a */ /* 0x000fe20000000200 */
[C---:B--2---:R-:W-:Y:S01]  /*00c0*/  IMAD.WIDE R4, R7.reuse, 0x4, R4 ;  /* 0x0000000407047825 */ /* 0x044fe200078e0204 */
[C---:B------:R-:W-:Y:S02]  /*00d0*/  ISETP.GE.AND P0, PT, R7.reuse, 0x20, PT ;  /* 0x000000200700780c */ /* 0x040fe40003f06270 */
[----:B------:R-:W-:Y:S01]  /*00e0*/  LEA.HI R6, R2, R7, RZ, 0x2 ;  /* 0x0000000702067211 */ /* 0x000fe200078f10ff */
[----:B------:R-:W-:Y:S01]  /*00f0*/  IMAD.IADD R0, R7, 0x1, R0 ;  /* 0x0000000107007824 */ /* 0x000fe200078e0200 */
[----:B------:R-:W1:Y:S03]  /*0100*/  LDC.64 R2, c[0x0][0x210] ;  /* 0x00008400ff027b82 */ /* 0x000e660000000a00 */
[----:B------:R-:W-:Y:S01]  /*0110*/  IMAD.SHL.U32 R8, R6, 0x4, RZ ;  /* 0x0000000406087824 */ /* 0x000fe200078e00ff */
[----:B------:R-:W-:-:S04]  /*0120*/  SHF.R.S32.HI R9, RZ, 0x1, R0 ;  /* 0x00000001ff097819 */ /* 0x000fc80000011400 */
[C---:B------:R-:W-:Y:S02]  /*0130*/  LEA.HI R6, R0.reuse, R9, RZ, 0x1 ;  /* 0x0000000900067211 */ /* 0x040fe400078f08ff */
[----:B------:R-:W-:Y:S02]  /*0140*/  LOP3.LUT R0, R0, 0xfffffffe, RZ, 0xc0, !PT ;  /* 0xfffffffe00007812 */ /* 0x000fe400078ec0ff */
[----:B------:R-:W-:Y:S02]  /*0150*/  LOP3.LUT R8, R8, 0xfffffff0, RZ, 0xc0, !PT ;  /* 0xfffffff008087812 */ /* 0x000fe400078ec0ff */
[----:B------:R-:W-:Y:S02]  /*0160*/  LOP3.LUT R6, R6, 0x3ffffffe, RZ, 0xc0, !PT ;  /* 0x3ffffffe06067812 */ /* 0x000fe400078ec0ff */
[----:B------:R-:W-:Y:S01]  /*0170*/  IADD3 R11, R8, R7, -R0 ;  /* 0x00000007080b7210 */ /* 0x000fe20007ffe800 */
[----:B------:R-:W-:Y:S02]  /*0180*/  IMAD.MOV.U32 R7, RZ, RZ, RZ ;  /* 0x000000ffff077224 */ /* 0x000fe400078e00ff */
[----:B------:R-:W-:-:S04]  /*0190*/  IMAD.IADD R6, R9, 0x1, -R6 ;  /* 0x0000000109067824 */ /* 0x000fc800078e0a06 */
[----:B------:R-:W-:-:S04]  /*01a0*/  IMAD R6, R6, 0x4, R11 ;  /* 0x0000000406067824 */ /* 0x000fc800078e020b */
[----:B------:R-:W-:-:S04]  /*01b0*/  VIADD R9, R6, 0xa ;  /* 0x0000000a06097836 */ /* 0x000fc80000000000 */
[----:B-1----:R-:W-:Y:S01]  /*01c0*/  IMAD.WIDE R2, R9, 0x4, R2 ;  /* 0x0000000409027825 */ /* 0x002fe200078e0202 */
[----:B------:R-:W-:Y:S06]  /*01d0*/  @P0 BRA `(.L_x_1) ;  /* 0x0000000000040947 */ /* 0x000fec0003800000 */
[----:B------:R1:W5:Y:S02]  /*01e0*/  LDG.E R7, desc[UR4][R2.64] ;  /* 0x0000000402077981 */ /* 0x000364000c1e1900 */
.L_x_1:
[----:B------:R-:W-:Y:S05]  /*01f0*/  BSYNC B0 ;  /* 0x0000000000007941 */ /* 0x000fea0003800000 */
.L_x_0:
[----:B------:R-:W-:Y:S05]  /*0200*/  @P0 EXIT ;  /* 0x000000000000094d */ /* 0x000fea0003800000 */
[----:B-----5:R-:W-:Y:S01]  /*0210*/  STG.E desc[UR4][R4.64], R7 ;  /* 0x0000000704007986 */ /* 0x020fe2000c101904 */
[----:B------:R-:W-:Y:S05]  /*0220*/  EXIT ;  /* 0x000000000000794d */ /* 0x000fea0003800000 */
.L_x_2:
[----:B------:R-:W-:-:S00]  /*0230*/  BRA `(.L_x_2) ;  /* 0xfffffffc00fc7947 */ /* 0x000fc0000383ffff */
[----:B------:R-:W-:-:S00]  /*0240*/  NOP ;  /* 0x0000000000007918 */ /* 0x000fc00000000000 */
        /* <DEDUP_REMOVED lines=11> */
.L_x_3:


//--------------------- .nv.constant0.triton_poi_fused_clone_10 --------------------------
	.section	.nv.constant0.triton_poi_fused_clone_10,"a",@progbits
	.sectionflags	@""
	.align	4
.nv.constant0.triton_poi_fused_clone_10:
	.zero		548
